//
// Generated by NVIDIA NVVM Compiler
//
// Compiler Build ID: CL-36424714
// Cuda compilation tools, release 13.0, V13.0.88
// Based on NVVM 20.0.0
//

.version 9.0
.target sm_100
.address_size 64

	// .globl	_Z10fivePoint1N6thrust24THRUST_300001_SM_1000_NS10device_ptrIKfEENS1_IfEEii
.global .align 1 .b8 _ZN34_INTERNAL_dd4bc88e_4_k_cu_135aeebe4cuda3std3__45__cpo5beginE[1];
.global .align 1 .b8 _ZN34_INTERNAL_dd4bc88e_4_k_cu_135aeebe4cuda3std3__45__cpo3endE[1];
.global .align 1 .b8 _ZN34_INTERNAL_dd4bc88e_4_k_cu_135aeebe4cuda3std3__45__cpo6cbeginE[1];
.global .align 1 .b8 _ZN34_INTERNAL_dd4bc88e_4_k_cu_135aeebe4cuda3std3__45__cpo4cendE[1];
.global .align 1 .b8 _ZN34_INTERNAL_dd4bc88e_4_k_cu_135aeebe4cuda3std3__45__cpo6rbeginE[1];
.global .align 1 .b8 _ZN34_INTERNAL_dd4bc88e_4_k_cu_135aeebe4cuda3std3__45__cpo4rendE[1];
.global .align 1 .b8 _ZN34_INTERNAL_dd4bc88e_4_k_cu_135aeebe4cuda3std3__45__cpo7crbeginE[1];
.global .align 1 .b8 _ZN34_INTERNAL_dd4bc88e_4_k_cu_135aeebe4cuda3std3__45__cpo5crendE[1];
.global .align 1 .b8 _ZN34_INTERNAL_dd4bc88e_4_k_cu_135aeebe4cuda3std3__436_GLOBAL__N__dd4bc88e_4_k_cu_135aeebe6ignoreE[1];
.global .align 1 .b8 _ZN34_INTERNAL_dd4bc88e_4_k_cu_135aeebe4cuda3std3__419piecewise_constructE[1];
.global .align 1 .b8 _ZN34_INTERNAL_dd4bc88e_4_k_cu_135aeebe4cuda3std3__48in_placeE[1];
.global .align 1 .b8 _ZN34_INTERNAL_dd4bc88e_4_k_cu_135aeebe4cuda3std3__420unreachable_sentinelE[1];
.global .align 1 .b8 _ZN34_INTERNAL_dd4bc88e_4_k_cu_135aeebe4cuda3std3__47nulloptE[1];
.global .align 1 .b8 _ZN34_INTERNAL_dd4bc88e_4_k_cu_135aeebe4cuda3std3__48unexpectE[1];
.global .align 1 .b8 _ZN34_INTERNAL_dd4bc88e_4_k_cu_135aeebe4cuda3std6ranges3__45__cpo4swapE[1];
.global .align 1 .b8 _ZN34_INTERNAL_dd4bc88e_4_k_cu_135aeebe4cuda3std6ranges3__45__cpo9iter_moveE[1];
.global .align 1 .b8 _ZN34_INTERNAL_dd4bc88e_4_k_cu_135aeebe4cuda3std6ranges3__45__cpo5beginE[1];
.global .align 1 .b8 _ZN34_INTERNAL_dd4bc88e_4_k_cu_135aeebe4cuda3std6ranges3__45__cpo3endE[1];
.global .align 1 .b8 _ZN34_INTERNAL_dd4bc88e_4_k_cu_135aeebe4cuda3std6ranges3__45__cpo6cbeginE[1];
.global .align 1 .b8 _ZN34_INTERNAL_dd4bc88e_4_k_cu_135aeebe4cuda3std6ranges3__45__cpo4cendE[1];
.global .align 1 .b8 _ZN34_INTERNAL_dd4bc88e_4_k_cu_135aeebe4cuda3std6ranges3__45__cpo7advanceE[1];
.global .align 1 .b8 _ZN34_INTERNAL_dd4bc88e_4_k_cu_135aeebe4cuda3std6ranges3__45__cpo9iter_swapE[1];
.global .align 1 .b8 _ZN34_INTERNAL_dd4bc88e_4_k_cu_135aeebe4cuda3std6ranges3__45__cpo4nextE[1];
.global .align 1 .b8 _ZN34_INTERNAL_dd4bc88e_4_k_cu_135aeebe4cuda3std6ranges3__45__cpo4prevE[1];
.global .align 1 .b8 _ZN34_INTERNAL_dd4bc88e_4_k_cu_135aeebe4cuda3std6ranges3__45__cpo4dataE[1];
.global .align 1 .b8 _ZN34_INTERNAL_dd4bc88e_4_k_cu_135aeebe4cuda3std6ranges3__45__cpo5cdataE[1];
.global .align 1 .b8 _ZN34_INTERNAL_dd4bc88e_4_k_cu_135aeebe4cuda3std6ranges3__45__cpo4sizeE[1];
.global .align 1 .b8 _ZN34_INTERNAL_dd4bc88e_4_k_cu_135aeebe4cuda3std6ranges3__45__cpo5ssizeE[1];
.global .align 1 .b8 _ZN34_INTERNAL_dd4bc88e_4_k_cu_135aeebe4cuda3std6ranges3__45__cpo8distanceE[1];
.global .align 1 .b8 _ZN34_INTERNAL_dd4bc88e_4_k_cu_135aeebe6thrust24THRUST_300001_SM_1000_NS8cuda_cub3parE[1];
.global .align 1 .b8 _ZN34_INTERNAL_dd4bc88e_4_k_cu_135aeebe6thrust24THRUST_300001_SM_1000_NS8cuda_cub10par_nosyncE[1];
.global .align 1 .b8 _ZN34_INTERNAL_dd4bc88e_4_k_cu_135aeebe6thrust24THRUST_300001_SM_1000_NS6system6detail10sequential3seqE[1];
.global .align 1 .b8 _ZN34_INTERNAL_dd4bc88e_4_k_cu_135aeebe6thrust24THRUST_300001_SM_1000_NS12placeholders2_1E[1];
.global .align 1 .b8 _ZN34_INTERNAL_dd4bc88e_4_k_cu_135aeebe6thrust24THRUST_300001_SM_1000_NS12placeholders2_2E[1];
.global .align 1 .b8 _ZN34_INTERNAL_dd4bc88e_4_k_cu_135aeebe6thrust24THRUST_300001_SM_1000_NS12placeholders2_3E[1];
.global .align 1 .b8 _ZN34_INTERNAL_dd4bc88e_4_k_cu_135aeebe6thrust24THRUST_300001_SM_1000_NS12placeholders2_4E[1];
.global .align 1 .b8 _ZN34_INTERNAL_dd4bc88e_4_k_cu_135aeebe6thrust24THRUST_300001_SM_1000_NS12placeholders2_5E[1];
.global .align 1 .b8 _ZN34_INTERNAL_dd4bc88e_4_k_cu_135aeebe6thrust24THRUST_300001_SM_1000_NS12placeholders2_6E[1];
.global .align 1 .b8 _ZN34_INTERNAL_dd4bc88e_4_k_cu_135aeebe6thrust24THRUST_300001_SM_1000_NS12placeholders2_7E[1];
.global .align 1 .b8 _ZN34_INTERNAL_dd4bc88e_4_k_cu_135aeebe6thrust24THRUST_300001_SM_1000_NS12placeholders2_8E[1];
.global .align 1 .b8 _ZN34_INTERNAL_dd4bc88e_4_k_cu_135aeebe6thrust24THRUST_300001_SM_1000_NS12placeholders2_9E[1];
.global .align 1 .b8 _ZN34_INTERNAL_dd4bc88e_4_k_cu_135aeebe6thrust24THRUST_300001_SM_1000_NS12placeholders3_10E[1];
.global .align 1 .b8 _ZN34_INTERNAL_dd4bc88e_4_k_cu_135aeebe6thrust24THRUST_300001_SM_1000_NS3seqE[1];

.visible .entry _Z10fivePoint1N6thrust24THRUST_300001_SM_1000_NS10device_ptrIKfEENS1_IfEEii(
	.param .align 8 .b8 _Z10fivePoint1N6thrust24THRUST_300001_SM_1000_NS10device_ptrIKfEENS1_IfEEii_param_0[8],
	.param .align 8 .b8 _Z10fivePoint1N6thrust24THRUST_300001_SM_1000_NS10device_ptrIKfEENS1_IfEEii_param_1[8],
	.param .u32 _Z10fivePoint1N6thrust24THRUST_300001_SM_1000_NS10device_ptrIKfEENS1_IfEEii_param_2,
	.param .u32 _Z10fivePoint1N6thrust24THRUST_300001_SM_1000_NS10device_ptrIKfEENS1_IfEEii_param_3
)
{
	.reg .pred 	%p<11>;
	.reg .b32 	%r<20>;
	.reg .b32 	%f<12>;
	.reg .b64 	%rd<19>;

	ld.param.u64 	%rd3, [_Z10fivePoint1N6thrust24THRUST_300001_SM_1000_NS10device_ptrIKfEENS1_IfEEii_param_1];
	ld.param.u64 	%rd4, [_Z10fivePoint1N6thrust24THRUST_300001_SM_1000_NS10device_ptrIKfEENS1_IfEEii_param_0];
	ld.param.u32 	%r4, [_Z10fivePoint1N6thrust24THRUST_300001_SM_1000_NS10device_ptrIKfEENS1_IfEEii_param_2];
	ld.param.u32 	%r6, [_Z10fivePoint1N6thrust24THRUST_300001_SM_1000_NS10device_ptrIKfEENS1_IfEEii_param_3];
	cvta.to.global.u64 	%rd1, %rd4;
	cvta.to.global.u64 	%rd2, %rd3;
	mov.u32 	%r7, %ctaid.x;
	mov.u32 	%r8, %ntid.x;
	mov.u32 	%r9, %tid.x;
	mad.lo.s32 	%r1, %r7, %r8, %r9;
	mov.u32 	%r10, %ctaid.y;
	mov.u32 	%r11, %ntid.y;
	mov.u32 	%r12, %tid.y;
	mad.lo.s32 	%r13, %r10, %r11, %r12;
	mad.lo.s32 	%r3, %r4, %r13, %r1;
	setp.ge.u32 	%p1, %r1, %r4;
	setp.ge.u32 	%p2, %r13, %r6;
	or.pred  	%p3, %p1, %p2;
	@%p3 bra 	$L__BB0_4;
	setp.ne.s32 	%p4, %r1, 0;
	setp.ne.s32 	%p5, %r13, 0;
	and.pred  	%p6, %p4, %p5;
	add.s32 	%r14, %r4, -1;
	setp.ne.s32 	%p7, %r1, %r14;
	and.pred  	%p8, %p6, %p7;
	add.s32 	%r15, %r6, -1;
	setp.ne.s32 	%p9, %r13, %r15;
	and.pred  	%p10, %p8, %p9;
	@%p10 bra 	$L__BB0_3;
	mul.wide.u32 	%rd16, %r3, 4;
	add.s64 	%rd17, %rd1, %rd16;
	add.s64 	%rd18, %rd2, %rd16;
	ld.global.f32 	%f11, [%rd17];
	st.global.f32 	[%rd18], %f11;
	bra.uni 	$L__BB0_4;
$L__BB0_3:
	sub.s32 	%r16, %r3, %r4;
	mul.wide.u32 	%rd5, %r16, 4;
	add.s64 	%rd6, %rd1, %rd5;
	ld.global.f32 	%f1, [%rd6];
	add.s32 	%r17, %r3, -1;
	mul.wide.u32 	%rd7, %r17, 4;
	add.s64 	%rd8, %rd1, %rd7;
	ld.global.f32 	%f2, [%rd8];
	add.f32 	%f3, %f1, %f2;
	mul.wide.u32 	%rd9, %r3, 4;
	add.s64 	%rd10, %rd1, %rd9;
	ld.global.f32 	%f4, [%rd10];
	add.f32 	%f5, %f3, %f4;
	add.s32 	%r18, %r3, 1;
	mul.wide.u32 	%rd11, %r18, 4;
	add.s64 	%rd12, %rd1, %rd11;
	ld.global.f32 	%f6, [%rd12];
	add.f32 	%f7, %f5, %f6;
	add.s32 	%r19, %r3, %r4;
	mul.wide.u32 	%rd13, %r19, 4;
	add.s64 	%rd14, %rd1, %rd13;
	ld.global.f32 	%f8, [%rd14];
	add.f32 	%f9, %f7, %f8;
	mul.f32 	%f10, %f9, 0f3E4CCCCD;
	add.s64 	%rd15, %rd2, %rd9;
	st.global.f32 	[%rd15], %f10;
$L__BB0_4:
	ret;

}
	// .globl	_ZN3cub18CUB_300001_SM_10006detail11EmptyKernelIvEEvv
.visible .entry _ZN3cub18CUB_300001_SM_10006detail11EmptyKernelIvEEvv()
{


	ret;

}


// ===== COMPILED SASS (sm_100) =====

	.target	sm_100

	.elftype	@"ET_EXEC"


//--------------------- .note.nv.tkinfo           --------------------------
	.section	.note.nv.tkinfo,"",@"SHT_NOTE"
	.sectionflags	@"SHF_NOTE_NV_TKINFO"
	.tkinfo
        /*0018*/ 	.word	0x00000002
        /*0030*/ 	.string	""
        /*0030*/ 	.string	"ptxas"
        /*0030*/ 	.string	"Cuda compilation tools, release 13.0, V13.0.88"
        /*0030*/ 	.string	"Build cuda_13.0.r13.0/compiler.36424714_0"
        /*0030*/ 	.string	"-arch sm_100 -m 64 "



//--------------------- .note.nv.cuinfo           --------------------------
	.section	.note.nv.cuinfo,"",@"SHT_NOTE"
	.sectionflags	@"SHF_NOTE_NV_CUINFO"
        /*0018*/ 	.short	0x0002
        /*001a*/ 	.short	0x0064
        /*001c*/ 	.short	0x0082
	.zero		2


//--------------------- .nv.info                  --------------------------
	.section	.nv.info,"",@"SHT_CUDA_INFO"
	.align	4


	//----- nvinfo : EIATTR_REGCOUNT
	.align		4
        /*0000*/ 	.byte	0x04, 0x2f
        /*0002*/ 	.short	(.L_44 - .L_43)
	.align		4
.L_43:
        /*0004*/ 	.word	index@(_Z10fivePoint1N6thrust24THRUST_300001_SM_1000_NS10device_ptrIKfEENS1_IfEEii)
        /*0008*/ 	.word	0x00000011


	//----- nvinfo : EIATTR_FRAME_SIZE
	.align		4
.L_44:
        /*000c*/ 	.byte	0x04, 0x11
        /*000e*/ 	.short	(.L_46 - .L_45)
	.align		4
.L_45:
        /*0010*/ 	.word	index@(_Z10fivePoint1N6thrust24THRUST_300001_SM_1000_NS10device_ptrIKfEENS1_IfEEii)
        /*0014*/ 	.word	0x00000000


	//----- nvinfo : EIATTR_REGCOUNT
	.align		4
.L_46:
        /*0018*/ 	.byte	0x04, 0x2f
        /*001a*/ 	.short	(.L_48 - .L_47)
	.align		4
.L_47:
        /*001c*/ 	.word	index@(_ZN3cub18CUB_300001_SM_10006detail11EmptyKernelIvEEvv)
        /*0020*/ 	.word	0x00000004


	//----- nvinfo : EIATTR_FRAME_SIZE
	.align		4
.L_48:
        /*0024*/ 	.byte	0x04, 0x11
        /*0026*/ 	.short	(.L_50 - .L_49)
	.align		4
.L_49:
        /*0028*/ 	.word	index@(_ZN3cub18CUB_300001_SM_10006detail11EmptyKernelIvEEvv)
        /*002c*/ 	.word	0x00000000


	//----- nvinfo : EIATTR_MIN_STACK_SIZE
	.align		4
.L_50:
        /*0030*/ 	.byte	0x04, 0x12
        /*0032*/ 	.short	(.L_52 - .L_51)
	.align		4
.L_51:
        /*0034*/ 	.word	index@(_ZN3cub18CUB_300001_SM_10006detail11EmptyKernelIvEEvv)
        /*0038*/ 	.word	0x00000000


	//----- nvinfo : EIATTR_MIN_STACK_SIZE
	.align		4
.L_52:
        /*003c*/ 	.byte	0x04, 0x12
        /*003e*/ 	.short	(.L_54 - .L_53)
	.align		4
.L_53:
        /*0040*/ 	.word	index@(_Z10fivePoint1N6thrust24THRUST_300001_SM_1000_NS10device_ptrIKfEENS1_IfEEii)
        /*0044*/ 	.word	0x00000000
.L_54:


//--------------------- .nv.compat                --------------------------
	.section	.nv.compat,"",@"SHT_CUDA_COMPAT_INFO"
	.align	4
        /*0000*/ 	.byte	0x02, 0x09, 0x00, 0x00, 0x02, 0x02, 0x01, 0x00, 0x02, 0x05, 0x05, 0x00, 0x03, 0x07, 0x01, 0x01
        /*0010*/ 	.byte	0x02, 0x03, 0x00, 0x00, 0x02, 0x06, 0x01, 0x00, 0x04, 0x0b, 0x08, 0x00, 0x09, 0x00, 0x00, 0x00
        /*0020*/ 	.byte	0x00, 0x00, 0x00, 0x00


//--------------------- .nv.info._ZN3cub18CUB_300001_SM_10006detail11EmptyKernelIvEEvv --------------------------
	.section	.nv.info._ZN3cub18CUB_300001_SM_10006detail11EmptyKernelIvEEvv,"",@"SHT_CUDA_INFO"
	.sectionflags	@""
	.align	4


	//----- nvinfo : EIATTR_CUDA_API_VERSION
	.align		4
        /*0000*/ 	.byte	0x04, 0x37
        /*0002*/ 	.short	(.L_56 - .L_55)
.L_55:
        /*0004*/ 	.word	0x00000082


	//----- nvinfo : EIATTR_SPARSE_MMA_MASK
	.align		4
.L_56:
        /*0008*/ 	.byte	0x03, 0x50
        /*000a*/ 	.short	0x0000


	//----- nvinfo : EIATTR_MAXREG_COUNT
	.align		4
        /*000c*/ 	.byte	0x03, 0x1b
        /*000e*/ 	.short	0x00ff


	//----- nvinfo : EIATTR_MERCURY_ISA_VERSION
	.align		4
        /*0010*/ 	.byte	0x03, 0x5f
        /*0012*/ 	.short	0x0101


	//----- nvinfo : EIATTR_VRC_CTA_INIT_COUNT
	.align		4
        /*0014*/ 	.byte	0x02, 0x4a
	.zero		1
	.zero		1


	//----- nvinfo : EIATTR_EXIT_INSTR_OFFSETS
	.align		4
        /*0018*/ 	.byte	0x04, 0x1c
        /*001a*/ 	.short	(.L_58 - .L_57)


	//   ....[0]....
.L_57:
        /*001c*/ 	.word	0x00000010


	//----- nvinfo : EIATTR_SW_WAR
	.align		4
.L_58:
        /*0020*/ 	.byte	0x04, 0x36
        /*0022*/ 	.short	(.L_60 - .L_59)
.L_59:
        /*0024*/ 	.word	0x00000008
.L_60:


//--------------------- .nv.info._Z10fivePoint1N6thrust24THRUST_300001_SM_1000_NS10device_ptrIKfEENS1_IfEEii --------------------------
	.section	.nv.info._Z10fivePoint1N6thrust24THRUST_300001_SM_1000_NS10device_ptrIKfEENS1_IfEEii,"",@"SHT_CUDA_INFO"
	.sectionflags	@""
	.align	4


	//----- nvinfo : EIATTR_CUDA_API_VERSION
	.align		4
        /*0000*/ 	.byte	0x04, 0x37
        /*0002*/ 	.short	(.L_62 - .L_61)
.L_61:
        /*0004*/ 	.word	0x00000082


	//----- nvinfo : EIATTR_KPARAM_INFO
	.align		4
.L_62:
        /*0008*/ 	.byte	0x04, 0x17
        /*000a*/ 	.short	(.L_64 - .L_63)
.L_63:
        /*000c*/ 	.word	0x00000000
        /*0010*/ 	.short	0x0003
        /*0012*/ 	.short	0x0014
        /*0014*/ 	.byte	0x00, 0xf0, 0x11, 0x00


	//----- nvinfo : EIATTR_KPARAM_INFO
	.align		4
.L_64:
        /*0018*/ 	.byte	0x04, 0x17
        /*001a*/ 	.short	(.L_66 - .L_65)
.L_65:
        /*001c*/ 	.word	0x00000000
        /*0020*/ 	.short	0x0002
        /*0022*/ 	.short	0x0010
        /*0024*/ 	.byte	0x00, 0xf0, 0x11, 0x00


	//----- nvinfo : EIATTR_KPARAM_INFO
	.align		4
.L_66:
        /*0028*/ 	.byte	0x04, 0x17
        /*002a*/ 	.short	(.L_68 - .L_67)
.L_67:
        /*002c*/ 	.word	0x00000000
        /*0030*/ 	.short	0x0001
        /*0032*/ 	.short	0x0008
        /*0034*/ 	.byte	0x00, 0xf0, 0x21, 0x00


	//----- nvinfo : EIATTR_KPARAM_INFO
	.align		4
.L_68:
        /*0038*/ 	.byte	0x04, 0x17
        /*003a*/ 	.short	(.L_70 - .L_69)
.L_69:
        /*003c*/ 	.word	0x00000000
        /*0040*/ 	.short	0x0000
        /*0042*/ 	.short	0x0000
        /*0044*/ 	.byte	0x00, 0xf0, 0x21, 0x00


	//----- nvinfo : EIATTR_SPARSE_MMA_MASK
	.align		4
.L_70:
        /*0048*/ 	.byte	0x03, 0x50
        /*004a*/ 	.short	0x0000


	//----- nvinfo : EIATTR_MAXREG_COUNT
	.align		4
        /*004c*/ 	.byte	0x03, 0x1b
        /*004e*/ 	.short	0x00ff


	//----- nvinfo : EIATTR_MERCURY_ISA_VERSION
	.align		4
        /*0050*/ 	.byte	0x03, 0x5f
        /*0052*/ 	.short	0x0101


	//----- nvinfo : EIATTR_VRC_CTA_INIT_COUNT
	.align		4
        /*0054*/ 	.byte	0x02, 0x4a
	.zero		1
	.zero		1


	//----- nvinfo : EIATTR_EXIT_INSTR_OFFSETS
	.align		4
        /*0058*/ 	.byte	0x04, 0x1c
        /*005a*/ 	.short	(.L_72 - .L_71)


	//   ....[0]....
.L_71:
        /*005c*/ 	.word	0x000000c0


	//   ....[1]....
        /*0060*/ 	.word	0x000001c0


	//   ....[2]....
        /*0064*/ 	.word	0x00000340


	//----- nvinfo : EIATTR_CRS_STACK_SIZE
	.align		4
.L_72:
        /*0068*/ 	.byte	0x04, 0x1e
        /*006a*/ 	.short	(.L_74 - .L_73)
.L_73:
        /*006c*/ 	.word	0x00000000


	//----- nvinfo : EIATTR_CBANK_PARAM_SIZE
	.align		4
.L_74:
        /*0070*/ 	.byte	0x03, 0x19
        /*0072*/ 	.short	0x0018


	//----- nvinfo : EIATTR_PARAM_CBANK
	.align		4
        /*0074*/ 	.byte	0x04, 0x0a
        /*0076*/ 	.short	(.L_76 - .L_75)
	.align		4
.L_75:
        /*0078*/ 	.word	index@(.nv.constant0._Z10fivePoint1N6thrust24THRUST_300001_SM_1000_NS10device_ptrIKfEENS1_IfEEii)
        /*007c*/ 	.short	0x0380
        /*007e*/ 	.short	0x0018


	//----- nvinfo : EIATTR_SW_WAR
	.align		4
.L_76:
        /*0080*/ 	.byte	0x04, 0x36
        /*0082*/ 	.short	(.L_78 - .L_77)
.L_77:
        /*0084*/ 	.word	0x00000008
.L_78:


//--------------------- .nv.callgraph             --------------------------
	.section	.nv.callgraph,"",@"SHT_CUDA_CALLGRAPH"
	.align	4
	.sectionentsize	8
	.align		4
        /*0000*/ 	.word	0x00000000
	.align		4
        /*0004*/ 	.word	0xffffffff
	.align		4
        /*0008*/ 	.word	0x00000000
	.align		4
        /*000c*/ 	.word	0xfffffffe
	.align		4
        /*0010*/ 	.word	0x00000000
	.align		4
        /*0014*/ 	.word	0xfffffffd
	.align		4
        /*0018*/ 	.word	0x00000000
	.align		4
        /*001c*/ 	.word	0xfffffffc


//--------------------- .nv.constant4             --------------------------
	.section	.nv.constant4,"a",@progbits
	.align	8
	.align		8
.nv.constant4:
        /*0000*/ 	.dword	_ZN34_INTERNAL_dd4bc88e_4_k_cu_135aeebe4cuda3std3__45__cpo5beginE
	.align		8
        /*0008*/ 	.dword	_ZN34_INTERNAL_dd4bc88e_4_k_cu_135aeebe4cuda3std3__45__cpo3endE
	.align		8
        /*0010*/ 	.dword	_ZN34_INTERNAL_dd4bc88e_4_k_cu_135aeebe4cuda3std3__45__cpo6cbeginE
	.align		8
        /*0018*/ 	.dword	_ZN34_INTERNAL_dd4bc88e_4_k_cu_135aeebe4cuda3std3__45__cpo4cendE
	.align		8
        /*0020*/ 	.dword	_ZN34_INTERNAL_dd4bc88e_4_k_cu_135aeebe4cuda3std3__45__cpo6rbeginE
	.align		8
        /*0028*/ 	.dword	_ZN34_INTERNAL_dd4bc88e_4_k_cu_135aeebe4cuda3std3__45__cpo4rendE
	.align		8
        /*0030*/ 	.dword	_ZN34_INTERNAL_dd4bc88e_4_k_cu_135aeebe4cuda3std3__45__cpo7crbeginE
	.align		8
        /*0038*/ 	.dword	_ZN34_INTERNAL_dd4bc88e_4_k_cu_135aeebe4cuda3std3__45__cpo5crendE
	.align		8
        /*0040*/ 	.dword	_ZN34_INTERNAL_dd4bc88e_4_k_cu_135aeebe4cuda3std3__436_GLOBAL__N__dd4bc88e_4_k_cu_135aeebe6ignoreE
	.align		8
        /*0048*/ 	.dword	_ZN34_INTERNAL_dd4bc88e_4_k_cu_135aeebe4cuda3std3__419piecewise_constructE
	.align		8
        /*0050*/ 	.dword	_ZN34_INTERNAL_dd4bc88e_4_k_cu_135aeebe4cuda3std3__48in_placeE
	.align		8
        /*0058*/ 	.dword	_ZN34_INTERNAL_dd4bc88e_4_k_cu_135aeebe4cuda3std3__420unreachable_sentinelE
	.align		8
        /*0060*/ 	.dword	_ZN34_INTERNAL_dd4bc88e_4_k_cu_135aeebe4cuda3std3__47nulloptE
	.align		8
        /*0068*/ 	.dword	_ZN34_INTERNAL_dd4bc88e_4_k_cu_135aeebe4cuda3std3__48unexpectE
	.align		8
        /*0070*/ 	.dword	_ZN34_INTERNAL_dd4bc88e_4_k_cu_135aeebe4cuda3std6ranges3__45__cpo4swapE
	.align		8
        /*0078*/ 	.dword	_ZN34_INTERNAL_dd4bc88e_4_k_cu_135aeebe4cuda3std6ranges3__45__cpo9iter_moveE
	.align		8
        /*0080*/ 	.dword	_ZN34_INTERNAL_dd4bc88e_4_k_cu_135aeebe4cuda3std6ranges3__45__cpo5beginE
	.align		8
        /*0088*/ 	.dword	_ZN34_INTERNAL_dd4bc88e_4_k_cu_135aeebe4cuda3std6ranges3__45__cpo3endE
	.align		8
        /*0090*/ 	.dword	_ZN34_INTERNAL_dd4bc88e_4_k_cu_135aeebe4cuda3std6ranges3__45__cpo6cbeginE
	.align		8
        /*0098*/ 	.dword	_ZN34_INTERNAL_dd4bc88e_4_k_cu_135aeebe4cuda3std6ranges3__45__cpo4cendE
	.align		8
        /*00a0*/ 	.dword	_ZN34_INTERNAL_dd4bc88e_4_k_cu_135aeebe4cuda3std6ranges3__45__cpo7advanceE
	.align		8
        /*00a8*/ 	.dword	_ZN34_INTERNAL_dd4bc88e_4_k_cu_135aeebe4cuda3std6ranges3__45__cpo9iter_swapE
	.align		8
        /*00b0*/ 	.dword	_ZN34_INTERNAL_dd4bc88e_4_k_cu_135aeebe4cuda3std6ranges3__45__cpo4nextE
	.align		8
        /*00b8*/ 	.dword	_ZN34_INTERNAL_dd4bc88e_4_k_cu_135aeebe4cuda3std6ranges3__45__cpo4prevE
	.align		8
        /*00c0*/ 	.dword	_ZN34_INTERNAL_dd4bc88e_4_k_cu_135aeebe4cuda3std6ranges3__45__cpo4dataE
	.align		8
        /*00c8*/ 	.dword	_ZN34_INTERNAL_dd4bc88e_4_k_cu_135aeebe4cuda3std6ranges3__45__cpo5cdataE
	.align		8
        /*00d0*/ 	.dword	_ZN34_INTERNAL_dd4bc88e_4_k_cu_135aeebe4cuda3std6ranges3__45__cpo4sizeE
	.align		8
        /*00d8*/ 	.dword	_ZN34_INTERNAL_dd4bc88e_4_k_cu_135aeebe4cuda3std6ranges3__45__cpo5ssizeE
	.align		8
        /*00e0*/ 	.dword	_ZN34_INTERNAL_dd4bc88e_4_k_cu_135aeebe4cuda3std6ranges3__45__cpo8distanceE
	.align		8
        /*00e8*/ 	.dword	_ZN34_INTERNAL_dd4bc88e_4_k_cu_135aeebe6thrust24THRUST_300001_SM_1000_NS8cuda_cub3parE
	.align		8
        /*00f0*/ 	.dword	_ZN34_INTERNAL_dd4bc88e_4_k_cu_135aeebe6thrust24THRUST_300001_SM_1000_NS8cuda_cub10par_nosyncE
	.align		8
        /*00f8*/ 	.dword	_ZN34_INTERNAL_dd4bc88e_4_k_cu_135aeebe6thrust24THRUST_300001_SM_1000_NS6system6detail10sequential3seqE
	.align		8
        /*0100*/ 	.dword	_ZN34_INTERNAL_dd4bc88e_4_k_cu_135aeebe6thrust24THRUST_300001_SM_1000_NS12placeholders2_1E
	.align		8
        /*0108*/ 	.dword	_ZN34_INTERNAL_dd4bc88e_4_k_cu_135aeebe6thrust24THRUST_300001_SM_1000_NS12placeholders2_2E
	.align		8
        /*0110*/ 	.dword	_ZN34_INTERNAL_dd4bc88e_4_k_cu_135aeebe6thrust24THRUST_300001_SM_1000_NS12placeholders2_3E
	.align		8
        /*0118*/ 	.dword	_ZN34_INTERNAL_dd4bc88e_4_k_cu_135aeebe6thrust24THRUST_300001_SM_1000_NS12placeholders2_4E
	.align		8
        /*0120*/ 	.dword	_ZN34_INTERNAL_dd4bc88e_4_k_cu_135aeebe6thrust24THRUST_300001_SM_1000_NS12placeholders2_5E
	.align		8
        /*0128*/ 	.dword	_ZN34_INTERNAL_dd4bc88e_4_k_cu_135aeebe6thrust24THRUST_300001_SM_1000_NS12placeholders2_6E
	.align		8
        /*0130*/ 	.dword	_ZN34_INTERNAL_dd4bc88e_4_k_cu_135aeebe6thrust24THRUST_300001_SM_1000_NS12placeholders2_7E
	.align		8
        /*0138*/ 	.dword	_ZN34_INTERNAL_dd4bc88e_4_k_cu_135aeebe6thrust24THRUST_300001_SM_1000_NS12placeholders2_8E
	.align		8
        /*0140*/ 	.dword	_ZN34_INTERNAL_dd4bc88e_4_k_cu_135aeebe6thrust24THRUST_300001_SM_1000_NS12placeholders2_9E
	.align		8
        /*0148*/ 	.dword	_ZN34_INTERNAL_dd4bc88e_4_k_cu_135aeebe6thrust24THRUST_300001_SM_1000_NS12placeholders3_10E
	.align		8
        /*0150*/ 	.dword	_ZN34_INTERNAL_dd4bc88e_4_k_cu_135aeebe6thrust24THRUST_300001_SM_1000_NS3seqE


//--------------------- .text._ZN3cub18CUB_300001_SM_10006detail11EmptyKernelIvEEvv --------------------------
	.section	.text._ZN3cub18CUB_300001_SM_10006detail11EmptyKernelIvEEvv,"ax",@progbits
	.align	128
        .global         _ZN3cub18CUB_300001_SM_10006detail11EmptyKernelIvEEvv
        .type           _ZN3cub18CUB_300001_SM_10006detail11EmptyKernelIvEEvv,@function
        .size           _ZN3cub18CUB_300001_SM_10006detail11EmptyKernelIvEEvv,(.L_x_3 - _ZN3cub18CUB_300001_SM_10006detail11EmptyKernelIvEEvv)
        .other          _ZN3cub18CUB_300001_SM_10006detail11EmptyKernelIvEEvv,@"STO_CUDA_ENTRY STV_DEFAULT"
_ZN3cub18CUB_300001_SM_10006detail11EmptyKernelIvEEvv:
.text._ZN3cub18CUB_300001_SM_10006detail11EmptyKernelIvEEvv:
[----:B------:R-:W-:Y:S01]  /*0000*/  LDC R1, c[0x0][0x37c] ;  /* 0x0000df00ff017b82 */ /* 0x000fe20000000800 */
[----:B------:R-:W-:Y:S05]  /*0010*/  EXIT ;  /* 0x000000000000794d */ /* 0x000fea0003800000 */
.L_x_0:
[----:B------:R-:W-:-:S00]  /*0020*/  BRA `(.L_x_0) ;  /* 0xfffffffc00fc7947 */ /* 0x000fc0000383ffff */
[----:B------:R-:W-:-:S00]  /*0030*/  NOP ;  /* 0x0000000000007918 */ /* 0x000fc00000000000 */
        /* <DEDUP_REMOVED lines=12> */
.L_x_3:


//--------------------- .text._Z10fivePoint1N6thrust24THRUST_300001_SM_1000_NS10device_ptrIKfEENS1_IfEEii --------------------------
	.section	.text._Z10fivePoint1N6thrust24THRUST_300001_SM_1000_NS10device_ptrIKfEENS1_IfEEii,"ax",@progbits
	.align	128
        .global         _Z10fivePoint1N6thrust24THRUST_300001_SM_1000_NS10device_ptrIKfEENS1_IfEEii
        .type           _Z10fivePoint1N6thrust24THRUST_300001_SM_1000_NS10device_ptrIKfEENS1_IfEEii,@function
        .size           _Z10fivePoint1N6thrust24THRUST_300001_SM_1000_NS10device_ptrIKfEENS1_IfEEii,(.L_x_4 - _Z10fivePoint1N6thrust24THRUST_300001_SM_1000_NS10device_ptrIKfEENS1_IfEEii)
        .other          _Z10fivePoint1N6thrust24THRUST_300001_SM_1000_NS10device_ptrIKfEENS1_IfEEii,@"STO_CUDA_ENTRY STV_DEFAULT"
_Z10fivePoint1N6thrust24THRUST_300001_SM_1000_NS10device_ptrIKfEENS1_IfEEii:
.text._Z10fivePoint1N6thrust24THRUST_300001_SM_1000_NS10device_ptrIKfEENS1_IfEEii:
[----:B------:R-:W-:Y:S01]  /*0000*/  LDC R1, c[0x0][0x37c] ;  /* 0x0000df00ff017b82 */ /* 0x000fe20000000800 */
[----:B------:R-:W0:Y:S07]  /*0010*/  S2R R2, SR_TID.Y ;  /* 0x0000000000027919 */ /* 0x000e2e0000002200 */
[----:B------:R-:W1:Y:S01]  /*0020*/  LDC R0, c[0x0][0x360] ;  /* 0x0000d800ff007b82 */ /* 0x000e620000000800 */
[----:B------:R-:W2:Y:S01]  /*0030*/  LDCU.64 UR6, c[0x0][0x390] ;  /* 0x00007200ff0677ac */ /* 0x000ea20008000a00 */
[----:B------:R-:W1:Y:S06]  /*0040*/  S2R R5, SR_TID.X ;  /* 0x0000000000057919 */ /* 0x000e6c0000002100 */
[----:B------:R-:W0:Y:S08]  /*0050*/  S2UR UR5, SR_CTAID.Y ;  /* 0x00000000000579c3 */ /* 0x000e300000002600 */
[----:B------:R-:W0:Y:S08]  /*0060*/  LDC R3, c[0x0][0x364] ;  /* 0x0000d900ff037b82 */ /* 0x000e300000000800 */
[----:B------:R-:W1:Y:S01]  /*0070*/  S2UR UR4, SR_CTAID.X ;  /* 0x00000000000479c3 */ /* 0x000e620000002500 */
[----:B0-----:R-:W-:-:S05]  /*0080*/  IMAD R3, R3, UR5, R2 ;  /* 0x0000000503037c24 */ /* 0x001fca000f8e0202 */
[----:B--2---:R-:W-:Y:S01]  /*0090*/  ISETP.GE.U32.AND P0, PT, R3, UR7, PT ;  /* 0x0000000703007c0c */ /* 0x004fe2000bf06070 */
[----:B-1----:R-:W-:-:S05]  /*00a0*/  IMAD R0, R0, UR4, R5 ;  /* 0x0000000400007c24 */ /* 0x002fca000f8e0205 */
[----:B------:R-:W-:-:S13]  /*00b0*/  ISETP.GE.U32.OR P0, PT, R0, UR6, P0 ;  /* 0x0000000600007c0c */ /* 0x000fda0008706470 */
[----:B------:R-:W-:Y:S05]  /*00c0*/  @P0 EXIT ;  /* 0x000000000000094d */ /* 0x000fea0003800000 */
[----:B------:R-:W-:Y:S01]  /*00d0*/  ISETP.NE.AND P0, PT, R3, RZ, PT ;  /* 0x000000ff0300720c */ /* 0x000fe20003f05270 */
[----:B------:R-:W-:Y:S02]  /*00e0*/  UIADD3 UR4, UPT, UPT, UR7, -0x1, URZ ;  /* 0xffffffff07047890 */ /* 0x000fe4000fffe0ff */
[----:B------:R-:W-:Y:S01]  /*00f0*/  UIADD3 UR5, UPT, UPT, UR6, -0x1, URZ ;  /* 0xffffffff06057890 */ /* 0x000fe2000fffe0ff */
[----:B------:R-:W-:-:S03]  /*0100*/  ISETP.NE.AND P0, PT, R0, RZ, P0 ;  /* 0x000000ff0000720c */ /* 0x000fc60000705270 */
[C---:B------:R-:W-:Y:S02]  /*0110*/  ISETP.NE.AND P1, PT, R3.reuse, UR4, PT ;  /* 0x0000000403007c0c */ /* 0x040fe4000bf25270 */
[----:B------:R-:W-:Y:S01]  /*0120*/  ISETP.NE.AND P0, PT, R0, UR5, P0 ;  /* 0x0000000500007c0c */ /* 0x000fe20008705270 */
[----:B------:R-:W-:-:S04]  /*0130*/  IMAD R0, R3, UR6, R0 ;  /* 0x0000000603007c24 */ /* 0x000fc8000f8e0200 */
[----:B------:R-:W0:Y:S08]  /*0140*/  LDCU.64 UR4, c[0x0][0x358] ;  /* 0x00006b00ff0477ac */ /* 0x000e300008000a00 */
[----:B------:R-:W-:Y:S05]  /*0150*/  @P0 BRA P1, `(.L_x_1) ;  /* 0x00000000001c0947 */ /* 0x000fea0000800000 */
[----:B------:R-:W1:Y:S08]  /*0160*/  LDC.64 R2, c[0x0][0x380] ;  /* 0x0000e000ff027b82 */ /* 0x000e700000000a00 */
[----:B------:R-:W2:Y:S01]  /*0170*/  LDC.64 R4, c[0x0][0x388] ;  /* 0x0000e200ff047b82 */ /* 0x000ea20000000a00 */
[----:B-1----:R-:W-:-:S06]  /*0180*/  IMAD.WIDE.U32 R2, R0, 0x4, R2 ;  /* 0x0000000400027825 */ /* 0x002fcc00078e0002 */
[----:B0-----:R-:W3:Y:S01]  /*0190*/  LDG.E R3, desc[UR4][R2.64] ;  /* 0x0000000402037981 */ /* 0x001ee2000c1e1900 */
[----:B--2---:R-:W-:-:S05]  /*01a0*/  IMAD.WIDE.U32 R4, R0, 0x4, R4 ;  /* 0x0000000400047825 */ /* 0x004fca00078e0004 */
[----:B---3--:R-:W-:Y:S01]  /*01b0*/  STG.E desc[UR4][R4.64], R3 ;  /* 0x0000000304007986 */ /* 0x008fe2000c101904 */
[----:B------:R-:W-:Y:S05]  /*01c0*/  EXIT ;  /* 0x000000000000794d */ /* 0x000fea0003800000 */
.L_x_1:
[----:B------:R-:W1:Y:S01]  /*01d0*/  LDC.64 R8, c[0x0][0x380] ;  /* 0x0000e000ff087b82 */ /* 0x000e620000000a00 */
[C---:B------:R-:W-:Y:S02]  /*01e0*/  IADD3 R3, PT, PT, R0.reuse, -UR6, RZ ;  /* 0x8000000600037c10 */ /* 0x040fe4000fffe0ff */
[C---:B------:R-:W-:Y:S02]  /*01f0*/  IADD3 R5, PT, PT, R0.reuse, -0x1, RZ ;  /* 0xffffffff00057810 */ /* 0x040fe40007ffe0ff */
[C---:B------:R-:W-:Y:S02]  /*0200*/  IADD3 R7, PT, PT, R0.reuse, 0x1, RZ ;  /* 0x0000000100077810 */ /* 0x040fe40007ffe0ff */
[----:B------:R-:W-:Y:S01]  /*0210*/  IADD3 R13, PT, PT, R0, UR6, RZ ;  /* 0x00000006000d7c10 */ /* 0x000fe2000fffe0ff */
[----:B-1----:R-:W-:-:S04]  /*0220*/  IMAD.WIDE.U32 R2, R3, 0x4, R8 ;  /* 0x0000000403027825 */ /* 0x002fc800078e0008 */
[--C-:B------:R-:W-:Y:S02]  /*0230*/  IMAD.WIDE.U32 R4, R5, 0x4, R8.reuse ;  /* 0x0000000405047825 */ /* 0x100fe400078e0008 */
[----:B0-----:R-:W2:Y:S02]  /*0240*/  LDG.E R2, desc[UR4][R2.64] ;  /* 0x0000000402027981 */ /* 0x001ea4000c1e1900 */
[--C-:B------:R-:W-:Y:S02]  /*0250*/  IMAD.WIDE.U32 R10, R0, 0x4, R8.reuse ;  /* 0x00000004000a7825 */ /* 0x100fe400078e0008 */
[----:B------:R-:W2:Y:S02]  /*0260*/  LDG.E R5, desc[UR4][R4.64] ;  /* 0x0000000404057981 */ /* 0x000ea4000c1e1900 */
[--C-:B------:R-:W-:Y:S02]  /*0270*/  IMAD.WIDE.U32 R6, R7, 0x4, R8.reuse ;  /* 0x0000000407067825 */ /* 0x100fe400078e0008 */
[----:B------:R-:W3:Y:S02]  /*0280*/  LDG.E R11, desc[UR4][R10.64] ;  /* 0x000000040a0b7981 */ /* 0x000ee4000c1e1900 */
[----:B------:R-:W-:-:S02]  /*0290*/  IMAD.WIDE.U32 R8, R13, 0x4, R8 ;  /* 0x000000040d087825 */ /* 0x000fc400078e0008 */
[----:B------:R-:W4:Y:S01]  /*02a0*/  LDG.E R7, desc[UR4][R6.64] ;  /* 0x0000000406077981 */ /* 0x000f22000c1e1900 */
[----:B------:R-:W0:Y:S03]  /*02b0*/  LDC.64 R12, c[0x0][0x388] ;  /* 0x0000e200ff0c7b82 */ /* 0x000e260000000a00 */
[----:B------:R-:W5:Y:S01]  /*02c0*/  LDG.E R9, desc[UR4][R8.64] ;  /* 0x0000000408097981 */ /* 0x000f62000c1e1900 */
[----:B0-----:R-:W-:-:S04]  /*02d0*/  IMAD.WIDE.U32 R12, R0, 0x4, R12 ;  /* 0x00000004000c7825 */ /* 0x001fc800078e000c */
[----:B--2---:R-:W-:-:S04]  /*02e0*/  FADD R14, R2, R5 ;  /* 0x00000005020e7221 */ /* 0x004fc80000000000 */
[----:B---3--:R-:W-:-:S04]  /*02f0*/  FADD R14, R14, R11 ;  /* 0x0000000b0e0e7221 */ /* 0x008fc80000000000 */
[----:B----4-:R-:W-:-:S04]  /*0300*/  FADD R14, R14, R7 ;  /* 0x000000070e0e7221 */ /* 0x010fc80000000000 */
[----:B-----5:R-:W-:-:S04]  /*0310*/  FADD R14, R14, R9 ;  /* 0x000000090e0e7221 */ /* 0x020fc80000000000 */
[----:B------:R-:W-:-:S05]  /*0320*/  FMUL R3, R14, 0.20000000298023223877 ;  /* 0x3e4ccccd0e037820 */ /* 0x000fca0000400000 */
[----:B------:R-:W-:Y:S01]  /*0330*/  STG.E desc[UR4][R12.64], R3 ;  /* 0x000000030c007986 */ /* 0x000fe2000c101904 */
[----:B------:R-:W-:Y:S05]  /*0340*/  EXIT ;  /* 0x000000000000794d */ /* 0x000fea0003800000 */
.L_x_2:
        /* <DEDUP_REMOVED lines=11> */
.L_x_4:


//--------------------- .nv.shared.reserved.0     --------------------------
	.section	.nv.shared.reserved.0,"aw",@nobits
	.weak		__nv_reservedSMEM_offset_0_alias
	.size		__nv_reservedSMEM_offset_0_alias, 0, 64
	.other		__nv_reservedSMEM_offset_0_alias,@"STO_CUDA_RESERVED_SHARED STV_DEFAULT"
__nv_reservedSMEM_offset_0_alias:
	.zero		0
	.zero		64


//--------------------- .nv.global                --------------------------
	.section	.nv.global,"aw",@nobits
.nv.global:
	.type		_ZN34_INTERNAL_dd4bc88e_4_k_cu_135aeebe6thrust24THRUST_300001_SM_1000_NS3seqE,@object
	.size		_ZN34_INTERNAL_dd4bc88e_4_k_cu_135aeebe6thrust24THRUST_300001_SM_1000_NS3seqE,(_ZN34_INTERNAL_dd4bc88e_4_k_cu_135aeebe4cuda3std3__48in_placeE - _ZN34_INTERNAL_dd4bc88e_4_k_cu_135aeebe6thrust24THRUST_300001_SM_1000_NS3seqE)
_ZN34_INTERNAL_dd4bc88e_4_k_cu_135aeebe6thrust24THRUST_300001_SM_1000_NS3seqE:
	.zero		1
	.type		_ZN34_INTERNAL_dd4bc88e_4_k_cu_135aeebe4cuda3std3__48in_placeE,@object
	.size		_ZN34_INTERNAL_dd4bc88e_4_k_cu_135aeebe4cuda3std3__48in_placeE,(_ZN34_INTERNAL_dd4bc88e_4_k_cu_135aeebe4cuda3std6ranges3__45__cpo4sizeE - _ZN34_INTERNAL_dd4bc88e_4_k_cu_135aeebe4cuda3std3__48in_placeE)
_ZN34_INTERNAL_dd4bc88e_4_k_cu_135aeebe4cuda3std3__48in_placeE:
	.zero		1
	.type		_ZN34_INTERNAL_dd4bc88e_4_k_cu_135aeebe4cuda3std6ranges3__45__cpo4sizeE,@object
	.size		_ZN34_INTERNAL_dd4bc88e_4_k_cu_135aeebe4cuda3std6ranges3__45__cpo4sizeE,(_ZN34_INTERNAL_dd4bc88e_4_k_cu_135aeebe6thrust24THRUST_300001_SM_1000_NS12placeholders2_3E - _ZN34_INTERNAL_dd4bc88e_4_k_cu_135aeebe4cuda3std6ranges3__45__cpo4sizeE)
_ZN34_INTERNAL_dd4bc88e_4_k_cu_135aeebe4cuda3std6ranges3__45__cpo4sizeE:
	.zero		1
	.type		_ZN34_INTERNAL_dd4bc88e_4_k_cu_135aeebe6thrust24THRUST_300001_SM_1000_NS12placeholders2_3E,@object
	.size		_ZN34_INTERNAL_dd4bc88e_4_k_cu_135aeebe6thrust24THRUST_300001_SM_1000_NS12placeholders2_3E,(_ZN34_INTERNAL_dd4bc88e_4_k_cu_135aeebe4cuda3std3__45__cpo6cbeginE - _ZN34_INTERNAL_dd4bc88e_4_k_cu_135aeebe6thrust24THRUST_300001_SM_1000_NS12placeholders2_3E)
_ZN34_INTERNAL_dd4bc88e_4_k_cu_135aeebe6thrust24THRUST_300001_SM_1000_NS12placeholders2_3E:
	.zero		1
	.type		_ZN34_INTERNAL_dd4bc88e_4_k_cu_135aeebe4cuda3std3__45__cpo6cbeginE,@object
	.size		_ZN34_INTERNAL_dd4bc88e_4_k_cu_135aeebe4cuda3std3__45__cpo6cbeginE,(_ZN34_INTERNAL_dd4bc88e_4_k_cu_135aeebe4cuda3std6ranges3__45__cpo6cbeginE - _ZN34_INTERNAL_dd4bc88e_4_k_cu_135aeebe4cuda3std3__45__cpo6cbeginE)
_ZN34_INTERNAL_dd4bc88e_4_k_cu_135aeebe4cuda3std3__45__cpo6cbeginE:
	.zero		1
	.type		_ZN34_INTERNAL_dd4bc88e_4_k_cu_135aeebe4cuda3std6ranges3__45__cpo6cbeginE,@object
	.size		_ZN34_INTERNAL_dd4bc88e_4_k_cu_135aeebe4cuda3std6ranges3__45__cpo6cbeginE,(_ZN34_INTERNAL_dd4bc88e_4_k_cu_135aeebe6thrust24THRUST_300001_SM_1000_NS12placeholders2_7E - _ZN34_INTERNAL_dd4bc88e_4_k_cu_135aeebe4cuda3std6ranges3__45__cpo6cbeginE)
_ZN34_INTERNAL_dd4bc88e_4_k_cu_135aeebe4cuda3std6ranges3__45__cpo6cbeginE:
	.zero		1
	.type		_ZN34_INTERNAL_dd4bc88e_4_k_cu_135aeebe6thrust24THRUST_300001_SM_1000_NS12placeholders2_7E,@object
	.size		_ZN34_INTERNAL_dd4bc88e_4_k_cu_135aeebe6thrust24THRUST_300001_SM_1000_NS12placeholders2_7E,(_ZN34_INTERNAL_dd4bc88e_4_k_cu_135aeebe4cuda3std3__45__cpo7crbeginE - _ZN34_INTERNAL_dd4bc88e_4_k_cu_135aeebe6thrust24THRUST_300001_SM_1000_NS12placeholders2_7E)
_ZN34_INTERNAL_dd4bc88e_4_k_cu_135aeebe6thrust24THRUST_300001_SM_1000_NS12placeholders2_7E:
	.zero		1
	.type		_ZN34_INTERNAL_dd4bc88e_4_k_cu_135aeebe4cuda3std3__45__cpo7crbeginE,@object
	.size		_ZN34_INTERNAL_dd4bc88e_4_k_cu_135aeebe4cuda3std3__45__cpo7crbeginE,(_ZN34_INTERNAL_dd4bc88e_4_k_cu_135aeebe4cuda3std6ranges3__45__cpo4nextE - _ZN34_INTERNAL_dd4bc88e_4_k_cu_135aeebe4cuda3std3__45__cpo7crbeginE)
_ZN34_INTERNAL_dd4bc88e_4_k_cu_135aeebe4cuda3std3__45__cpo7crbeginE:
	.zero		1
	.type		_ZN34_INTERNAL_dd4bc88e_4_k_cu_135aeebe4cuda3std6ranges3__45__cpo4nextE,@object
	.size		_ZN34_INTERNAL_dd4bc88e_4_k_cu_135aeebe4cuda3std6ranges3__45__cpo4nextE,(_ZN34_INTERNAL_dd4bc88e_4_k_cu_135aeebe4cuda3std6ranges3__45__cpo4swapE - _ZN34_INTERNAL_dd4bc88e_4_k_cu_135aeebe4cuda3std6ranges3__45__cpo4nextE)
_ZN34_INTERNAL_dd4bc88e_4_k_cu_135aeebe4cuda3std6ranges3__45__cpo4nextE:
	.zero		1
	.type		_ZN34_INTERNAL_dd4bc88e_4_k_cu_135aeebe4cuda3std6ranges3__45__cpo4swapE,@object
	.size		_ZN34_INTERNAL_dd4bc88e_4_k_cu_135aeebe4cuda3std6ranges3__45__cpo4swapE,(_ZN34_INTERNAL_dd4bc88e_4_k_cu_135aeebe6thrust24THRUST_300001_SM_1000_NS8cuda_cub10par_nosyncE - _ZN34_INTERNAL_dd4bc88e_4_k_cu_135aeebe4cuda3std6ranges3__45__cpo4swapE)
_ZN34_INTERNAL_dd4bc88e_4_k_cu_135aeebe4cuda3std6ranges3__45__cpo4swapE:
	.zero		1
	.type		_ZN34_INTERNAL_dd4bc88e_4_k_cu_135aeebe6thrust24THRUST_300001_SM_1000_NS8cuda_cub10par_nosyncE,@object
	.size		_ZN34_INTERNAL_dd4bc88e_4_k_cu_135aeebe6thrust24THRUST_300001_SM_1000_NS8cuda_cub10par_nosyncE,(_ZN34_INTERNAL_dd4bc88e_4_k_cu_135aeebe6thrust24THRUST_300001_SM_1000_NS12placeholders2_9E - _ZN34_INTERNAL_dd4bc88e_4_k_cu_135aeebe6thrust24THRUST_300001_SM_1000_NS8cuda_cub10par_nosyncE)
_ZN34_INTERNAL_dd4bc88e_4_k_cu_135aeebe6thrust24THRUST_300001_SM_1000_NS8cuda_cub10par_nosyncE:
	.zero		1
	.type		_ZN34_INTERNAL_dd4bc88e_4_k_cu_135aeebe6thrust24THRUST_300001_SM_1000_NS12placeholders2_9E,@object
	.size		_ZN34_INTERNAL_dd4bc88e_4_k_cu_135aeebe6thrust24THRUST_300001_SM_1000_NS12placeholders2_9E,(_ZN34_INTERNAL_dd4bc88e_4_k_cu_135aeebe4cuda3std3__436_GLOBAL__N__dd4bc88e_4_k_cu_135aeebe6ignoreE - _ZN34_INTERNAL_dd4bc88e_4_k_cu_135aeebe6thrust24THRUST_300001_SM_1000_NS12placeholders2_9E)
_ZN34_INTERNAL_dd4bc88e_4_k_cu_135aeebe6thrust24THRUST_300001_SM_1000_NS12placeholders2_9E:
	.zero		1
	.type		_ZN34_INTERNAL_dd4bc88e_4_k_cu_135aeebe4cuda3std3__436_GLOBAL__N__dd4bc88e_4_k_cu_135aeebe6ignoreE,@object
	.size		_ZN34_INTERNAL_dd4bc88e_4_k_cu_135aeebe4cuda3std3__436_GLOBAL__N__dd4bc88e_4_k_cu_135aeebe6ignoreE,(_ZN34_INTERNAL_dd4bc88e_4_k_cu_135aeebe4cuda3std6ranges3__45__cpo4dataE - _ZN34_INTERNAL_dd4bc88e_4_k_cu_135aeebe4cuda3std3__436_GLOBAL__N__dd4bc88e_4_k_cu_135aeebe6ignoreE)
_ZN34_INTERNAL_dd4bc88e_4_k_cu_135aeebe4cuda3std3__436_GLOBAL__N__dd4bc88e_4_k_cu_135aeebe6ignoreE:
	.zero		1
	.type		_ZN34_INTERNAL_dd4bc88e_4_k_cu_135aeebe4cuda3std6ranges3__45__cpo4dataE,@object
	.size		_ZN34_INTERNAL_dd4bc88e_4_k_cu_135aeebe4cuda3std6ranges3__45__cpo4dataE,(_ZN34_INTERNAL_dd4bc88e_4_k_cu_135aeebe6thrust24THRUST_300001_SM_1000_NS12placeholders2_1E - _ZN34_INTERNAL_dd4bc88e_4_k_cu_135aeebe4cuda3std6ranges3__45__cpo4dataE)
_ZN34_INTERNAL_dd4bc88e_4_k_cu_135aeebe4cuda3std6ranges3__45__cpo4dataE:
	.zero		1
	.type		_ZN34_INTERNAL_dd4bc88e_4_k_cu_135aeebe6thrust24THRUST_300001_SM_1000_NS12placeholders2_1E,@object
	.size		_ZN34_INTERNAL_dd4bc88e_4_k_cu_135aeebe6thrust24THRUST_300001_SM_1000_NS12placeholders2_1E,(_ZN34_INTERNAL_dd4bc88e_4_k_cu_135aeebe4cuda3std3__45__cpo5beginE - _ZN34_INTERNAL_dd4bc88e_4_k_cu_135aeebe6thrust24THRUST_300001_SM_1000_NS12placeholders2_1E)
_ZN34_INTERNAL_dd4bc88e_4_k_cu_135aeebe6thrust24THRUST_300001_SM_1000_NS12placeholders2_1E:
	.zero		1
	.type		_ZN34_INTERNAL_dd4bc88e_4_k_cu_135aeebe4cuda3std3__45__cpo5beginE,@object
	.size		_ZN34_INTERNAL_dd4bc88e_4_k_cu_135aeebe4cuda3std3__45__cpo5beginE,(_ZN34_INTERNAL_dd4bc88e_4_k_cu_135aeebe4cuda3std6ranges3__45__cpo5beginE - _ZN34_INTERNAL_dd4bc88e_4_k_cu_135aeebe4cuda3std3__45__cpo5beginE)
_ZN34_INTERNAL_dd4bc88e_4_k_cu_135aeebe4cuda3std3__45__cpo5beginE:
	.zero		1
	.type		_ZN34_INTERNAL_dd4bc88e_4_k_cu_135aeebe4cuda3std6ranges3__45__cpo5beginE,@object
	.size		_ZN34_INTERNAL_dd4bc88e_4_k_cu_135aeebe4cuda3std6ranges3__45__cpo5beginE,(_ZN34_INTERNAL_dd4bc88e_4_k_cu_135aeebe6thrust24THRUST_300001_SM_1000_NS12placeholders2_5E - _ZN34_INTERNAL_dd4bc88e_4_k_cu_135aeebe4cuda3std6ranges3__45__cpo5beginE)
_ZN34_INTERNAL_dd4bc88e_4_k_cu_135aeebe4cuda3std6ranges3__45__cpo5beginE:
	.zero		1
	.type		_ZN34_INTERNAL_dd4bc88e_4_k_cu_135aeebe6thrust24THRUST_300001_SM_1000_NS12placeholders2_5E,@object
	.size		_ZN34_INTERNAL_dd4bc88e_4_k_cu_135aeebe6thrust24THRUST_300001_SM_1000_NS12placeholders2_5E,(_ZN34_INTERNAL_dd4bc88e_4_k_cu_135aeebe4cuda3std3__45__cpo6rbeginE - _ZN34_INTERNAL_dd4bc88e_4_k_cu_135aeebe6thrust24THRUST_300001_SM_1000_NS12placeholders2_5E)
_ZN34_INTERNAL_dd4bc88e_4_k_cu_135aeebe6thrust24THRUST_300001_SM_1000_NS12placeholders2_5E:
	.zero		1
	.type		_ZN34_INTERNAL_dd4bc88e_4_k_cu_135aeebe4cuda3std3__45__cpo6rbeginE,@object
	.size		_ZN34_INTERNAL_dd4bc88e_4_k_cu_135aeebe4cuda3std3__45__cpo6rbeginE,(_ZN34_INTERNAL_dd4bc88e_4_k_cu_135aeebe4cuda3std6ranges3__45__cpo7advanceE - _ZN34_INTERNAL_dd4bc88e_4_k_cu_135aeebe4cuda3std3__45__cpo6rbeginE)
_ZN34_INTERNAL_dd4bc88e_4_k_cu_135aeebe4cuda3std3__45__cpo6rbeginE:
	.zero		1
	.type		_ZN34_INTERNAL_dd4bc88e_4_k_cu_135aeebe4cuda3std6ranges3__45__cpo7advanceE,@object
	.size		_ZN34_INTERNAL_dd4bc88e_4_k_cu_135aeebe4cuda3std6ranges3__45__cpo7advanceE,(_ZN34_INTERNAL_dd4bc88e_4_k_cu_135aeebe4cuda3std3__47nulloptE - _ZN34_INTERNAL_dd4bc88e_4_k_cu_135aeebe4cuda3std6ranges3__45__cpo7advanceE)
_ZN34_INTERNAL_dd4bc88e_4_k_cu_135aeebe4cuda3std6ranges3__45__cpo7advanceE:
	.zero		1
	.type		_ZN34_INTERNAL_dd4bc88e_4_k_cu_135aeebe4cuda3std3__47nulloptE,@object
	.size		_ZN34_INTERNAL_dd4bc88e_4_k_cu_135aeebe4cuda3std3__47nulloptE,(_ZN34_INTERNAL_dd4bc88e_4_k_cu_135aeebe4cuda3std6ranges3__45__cpo8distanceE - _ZN34_INTERNAL_dd4bc88e_4_k_cu_135aeebe4cuda3std3__47nulloptE)
_ZN34_INTERNAL_dd4bc88e_4_k_cu_135aeebe4cuda3std3__47nulloptE:
	.zero		1
	.type		_ZN34_INTERNAL_dd4bc88e_4_k_cu_135aeebe4cuda3std6ranges3__45__cpo8distanceE,@object
	.size		_ZN34_INTERNAL_dd4bc88e_4_k_cu_135aeebe4cuda3std6ranges3__45__cpo8distanceE,(_ZN34_INTERNAL_dd4bc88e_4_k_cu_135aeebe6thrust24THRUST_300001_SM_1000_NS12placeholders3_10E - _ZN34_INTERNAL_dd4bc88e_4_k_cu_135aeebe4cuda3std6ranges3__45__cpo8distanceE)
_ZN34_INTERNAL_dd4bc88e_4_k_cu_135aeebe4cuda3std6ranges3__45__cpo8distanceE:
	.zero		1
	.type		_ZN34_INTERNAL_dd4bc88e_4_k_cu_135aeebe6thrust24THRUST_300001_SM_1000_NS12placeholders3_10E,@object
	.size		_ZN34_INTERNAL_dd4bc88e_4_k_cu_135aeebe6thrust24THRUST_300001_SM_1000_NS12placeholders3_10E,(_ZN34_INTERNAL_dd4bc88e_4_k_cu_135aeebe4cuda3std3__419piecewise_constructE - _ZN34_INTERNAL_dd4bc88e_4_k_cu_135aeebe6thrust24THRUST_300001_SM_1000_NS12placeholders3_10E)
_ZN34_INTERNAL_dd4bc88e_4_k_cu_135aeebe6thrust24THRUST_300001_SM_1000_NS12placeholders3_10E:
	.zero		1
	.type		_ZN34_INTERNAL_dd4bc88e_4_k_cu_135aeebe4cuda3std3__419piecewise_constructE,@object
	.size		_ZN34_INTERNAL_dd4bc88e_4_k_cu_135aeebe4cuda3std3__419piecewise_constructE,(_ZN34_INTERNAL_dd4bc88e_4_k_cu_135aeebe4cuda3std6ranges3__45__cpo5cdataE - _ZN34_INTERNAL_dd4bc88e_4_k_cu_135aeebe4cuda3std3__419piecewise_constructE)
_ZN34_INTERNAL_dd4bc88e_4_k_cu_135aeebe4cuda3std3__419piecewise_constructE:
	.zero		1
	.type		_ZN34_INTERNAL_dd4bc88e_4_k_cu_135aeebe4cuda3std6ranges3__45__cpo5cdataE,@object
	.size		_ZN34_INTERNAL_dd4bc88e_4_k_cu_135aeebe4cuda3std6ranges3__45__cpo5cdataE,(_ZN34_INTERNAL_dd4bc88e_4_k_cu_135aeebe6thrust24THRUST_300001_SM_1000_NS12placeholders2_2E - _ZN34_INTERNAL_dd4bc88e_4_k_cu_135aeebe4cuda3std6ranges3__45__cpo5cdataE)
_ZN34_INTERNAL_dd4bc88e_4_k_cu_135aeebe4cuda3std6ranges3__45__cpo5cdataE:
	.zero		1
	.type		_ZN34_INTERNAL_dd4bc88e_4_k_cu_135aeebe6thrust24THRUST_300001_SM_1000_NS12placeholders2_2E,@object
	.size		_ZN34_INTERNAL_dd4bc88e_4_k_cu_135aeebe6thrust24THRUST_300001_SM_1000_NS12placeholders2_2E,(_ZN34_INTERNAL_dd4bc88e_4_k_cu_135aeebe4cuda3std3__45__cpo3endE - _ZN34_INTERNAL_dd4bc88e_4_k_cu_135aeebe6thrust24THRUST_300001_SM_1000_NS12placeholders2_2E)
_ZN34_INTERNAL_dd4bc88e_4_k_cu_135aeebe6thrust24THRUST_300001_SM_1000_NS12placeholders2_2E:
	.zero		1
	.type		_ZN34_INTERNAL_dd4bc88e_4_k_cu_135aeebe4cuda3std3__45__cpo3endE,@object
	.size		_ZN34_INTERNAL_dd4bc88e_4_k_cu_135aeebe4cuda3std3__45__cpo3endE,(_ZN34_INTERNAL_dd4bc88e_4_k_cu_135aeebe4cuda3std6ranges3__45__cpo3endE - _ZN34_INTERNAL_dd4bc88e_4_k_cu_135aeebe4cuda3std3__45__cpo3endE)
_ZN34_INTERNAL_dd4bc88e_4_k_cu_135aeebe4cuda3std3__45__cpo3endE:
	.zero		1
	.type		_ZN34_INTERNAL_dd4bc88e_4_k_cu_135aeebe4cuda3std6ranges3__45__cpo3endE,@object
	.size		_ZN34_INTERNAL_dd4bc88e_4_k_cu_135aeebe4cuda3std6ranges3__45__cpo3endE,(_ZN34_INTERNAL_dd4bc88e_4_k_cu_135aeebe6thrust24THRUST_300001_SM_1000_NS12placeholders2_6E - _ZN34_INTERNAL_dd4bc88e_4_k_cu_135aeebe4cuda3std6ranges3__45__cpo3endE)
_ZN34_INTERNAL_dd4bc88e_4_k_cu_135aeebe4cuda3std6ranges3__45__cpo3endE:
	.zero		1
	.type		_ZN34_INTERNAL_dd4bc88e_4_k_cu_135aeebe6thrust24THRUST_300001_SM_1000_NS12placeholders2_6E,@object
	.size		_ZN34_INTERNAL_dd4bc88e_4_k_cu_135aeebe6thrust24THRUST_300001_SM_1000_NS12placeholders2_6E,(_ZN34_INTERNAL_dd4bc88e_4_k_cu_135aeebe4cuda3std3__45__cpo4rendE - _ZN34_INTERNAL_dd4bc88e_4_k_cu_135aeebe6thrust24THRUST_300001_SM_1000_NS12placeholders2_6E)
_ZN34_INTERNAL_dd4bc88e_4_k_cu_135aeebe6thrust24THRUST_300001_SM_1000_NS12placeholders2_6E:
	.zero		1
	.type		_ZN34_INTERNAL_dd4bc88e_4_k_cu_135aeebe4cuda3std3__45__cpo4rendE,@object
	.size		_ZN34_INTERNAL_dd4bc88e_4_k_cu_135aeebe4cuda3std3__45__cpo4rendE,(_ZN34_INTERNAL_dd4bc88e_4_k_cu_135aeebe4cuda3std6ranges3__45__cpo9iter_swapE - _ZN34_INTERNAL_dd4bc88e_4_k_cu_135aeebe4cuda3std3__45__cpo4rendE)
_ZN34_INTERNAL_dd4bc88e_4_k_cu_135aeebe4cuda3std3__45__cpo4rendE:
	.zero		1
	.type		_ZN34_INTERNAL_dd4bc88e_4_k_cu_135aeebe4cuda3std6ranges3__45__cpo9iter_swapE,@object
	.size		_ZN34_INTERNAL_dd4bc88e_4_k_cu_135aeebe4cuda3std6ranges3__45__cpo9iter_swapE,(_ZN34_INTERNAL_dd4bc88e_4_k_cu_135aeebe4cuda3std3__48unexpectE - _ZN34_INTERNAL_dd4bc88e_4_k_cu_135aeebe4cuda3std6ranges3__45__cpo9iter_swapE)
_ZN34_INTERNAL_dd4bc88e_4_k_cu_135aeebe4cuda3std6ranges3__45__cpo9iter_swapE:
	.zero		1
	.type		_ZN34_INTERNAL_dd4bc88e_4_k_cu_135aeebe4cuda3std3__48unexpectE,@object
	.size		_ZN34_INTERNAL_dd4bc88e_4_k_cu_135aeebe4cuda3std3__48unexpectE,(_ZN34_INTERNAL_dd4bc88e_4_k_cu_135aeebe6thrust24THRUST_300001_SM_1000_NS8cuda_cub3parE - _ZN34_INTERNAL_dd4bc88e_4_k_cu_135aeebe4cuda3std3__48unexpectE)
_ZN34_INTERNAL_dd4bc88e_4_k_cu_135aeebe4cuda3std3__48unexpectE:
	.zero		1
	.type		_ZN34_INTERNAL_dd4bc88e_4_k_cu_135aeebe6thrust24THRUST_300001_SM_1000_NS8cuda_cub3parE,@object
	.size		_ZN34_INTERNAL_dd4bc88e_4_k_cu_135aeebe6thrust24THRUST_300001_SM_1000_NS8cuda_cub3parE,(_ZN34_INTERNAL_dd4bc88e_4_k_cu_135aeebe6thrust24THRUST_300001_SM_1000_NS12placeholders2_4E - _ZN34_INTERNAL_dd4bc88e_4_k_cu_135aeebe6thrust24THRUST_300001_SM_1000_NS8cuda_cub3parE)
_ZN34_INTERNAL_dd4bc88e_4_k_cu_135aeebe6thrust24THRUST_300001_SM_1000_NS8cuda_cub3parE:
	.zero		1
	.type		_ZN34_INTERNAL_dd4bc88e_4_k_cu_135aeebe6thrust24THRUST_300001_SM_1000_NS12placeholders2_4E,@object
	.size		_ZN34_INTERNAL_dd4bc88e_4_k_cu_135aeebe6thrust24THRUST_300001_SM_1000_NS12placeholders2_4E,(_ZN34_INTERNAL_dd4bc88e_4_k_cu_135aeebe4cuda3std3__45__cpo4cendE - _ZN34_INTERNAL_dd4bc88e_4_k_cu_135aeebe6thrust24THRUST_300001_SM_1000_NS12placeholders2_4E)
_ZN34_INTERNAL_dd4bc88e_4_k_cu_135aeebe6thrust24THRUST_300001_SM_1000_NS12placeholders2_4E:
	.zero		1
	.type		_ZN34_INTERNAL_dd4bc88e_4_k_cu_135aeebe4cuda3std3__45__cpo4cendE,@object
	.size		_ZN34_INTERNAL_dd4bc88e_4_k_cu_135aeebe4cuda3std3__45__cpo4cendE,(_ZN34_INTERNAL_dd4bc88e_4_k_cu_135aeebe4cuda3std6ranges3__45__cpo4cendE - _ZN34_INTERNAL_dd4bc88e_4_k_cu_135aeebe4cuda3std3__45__cpo4cendE)
_ZN34_INTERNAL_dd4bc88e_4_k_cu_135aeebe4cuda3std3__45__cpo4cendE:
	.zero		1
	.type		_ZN34_INTERNAL_dd4bc88e_4_k_cu_135aeebe4cuda3std6ranges3__45__cpo4cendE,@object
	.size		_ZN34_INTERNAL_dd4bc88e_4_k_cu_135aeebe4cuda3std6ranges3__45__cpo4cendE,(_ZN34_INTERNAL_dd4bc88e_4_k_cu_135aeebe4cuda3std3__420unreachable_sentinelE - _ZN34_INTERNAL_dd4bc88e_4_k_cu_135aeebe4cuda3std6ranges3__45__cpo4cendE)
_ZN34_INTERNAL_dd4bc88e_4_k_cu_135aeebe4cuda3std6ranges3__45__cpo4cendE:
	.zero		1
	.type		_ZN34_INTERNAL_dd4bc88e_4_k_cu_135aeebe4cuda3std3__420unreachable_sentinelE,@object
	.size		_ZN34_INTERNAL_dd4bc88e_4_k_cu_135aeebe4cuda3std3__420unreachable_sentinelE,(_ZN34_INTERNAL_dd4bc88e_4_k_cu_135aeebe4cuda3std6ranges3__45__cpo5ssizeE - _ZN34_INTERNAL_dd4bc88e_4_k_cu_135aeebe4cuda3std3__420unreachable_sentinelE)
_ZN34_INTERNAL_dd4bc88e_4_k_cu_135aeebe4cuda3std3__420unreachable_sentinelE:
	.zero		1
	.type		_ZN34_INTERNAL_dd4bc88e_4_k_cu_135aeebe4cuda3std6ranges3__45__cpo5ssizeE,@object
	.size		_ZN34_INTERNAL_dd4bc88e_4_k_cu_135aeebe4cuda3std6ranges3__45__cpo5ssizeE,(_ZN34_INTERNAL_dd4bc88e_4_k_cu_135aeebe6thrust24THRUST_300001_SM_1000_NS12placeholders2_8E - _ZN34_INTERNAL_dd4bc88e_4_k_cu_135aeebe4cuda3std6ranges3__45__cpo5ssizeE)
_ZN34_INTERNAL_dd4bc88e_4_k_cu_135aeebe4cuda3std6ranges3__45__cpo5ssizeE:
	.zero		1
	.type		_ZN34_INTERNAL_dd4bc88e_4_k_cu_135aeebe6thrust24THRUST_300001_SM_1000_NS12placeholders2_8E,@object
	.size		_ZN34_INTERNAL_dd4bc88e_4_k_cu_135aeebe6thrust24THRUST_300001_SM_1000_NS12placeholders2_8E,(_ZN34_INTERNAL_dd4bc88e_4_k_cu_135aeebe4cuda3std3__45__cpo5crendE - _ZN34_INTERNAL_dd4bc88e_4_k_cu_135aeebe6thrust24THRUST_300001_SM_1000_NS12placeholders2_8E)
_ZN34_INTERNAL_dd4bc88e_4_k_cu_135aeebe6thrust24THRUST_300001_SM_1000_NS12placeholders2_8E:
	.zero		1
	.type		_ZN34_INTERNAL_dd4bc88e_4_k_cu_135aeebe4cuda3std3__45__cpo5crendE,@object
	.size		_ZN34_INTERNAL_dd4bc88e_4_k_cu_135aeebe4cuda3std3__45__cpo5crendE,(_ZN34_INTERNAL_dd4bc88e_4_k_cu_135aeebe4cuda3std6ranges3__45__cpo4prevE - _ZN34_INTERNAL_dd4bc88e_4_k_cu_135aeebe4cuda3std3__45__cpo5crendE)
_ZN34_INTERNAL_dd4bc88e_4_k_cu_135aeebe4cuda3std3__45__cpo5crendE:
	.zero		1
	.type		_ZN34_INTERNAL_dd4bc88e_4_k_cu_135aeebe4cuda3std6ranges3__45__cpo4prevE,@object
	.size		_ZN34_INTERNAL_dd4bc88e_4_k_cu_135aeebe4cuda3std6ranges3__45__cpo4prevE,(_ZN34_INTERNAL_dd4bc88e_4_k_cu_135aeebe4cuda3std6ranges3__45__cpo9iter_moveE - _ZN34_INTERNAL_dd4bc88e_4_k_cu_135aeebe4cuda3std6ranges3__45__cpo4prevE)
_ZN34_INTERNAL_dd4bc88e_4_k_cu_135aeebe4cuda3std6ranges3__45__cpo4prevE:
	.zero		1
	.type		_ZN34_INTERNAL_dd4bc88e_4_k_cu_135aeebe4cuda3std6ranges3__45__cpo9iter_moveE,@object
	.size		_ZN34_INTERNAL_dd4bc88e_4_k_cu_135aeebe4cuda3std6ranges3__45__cpo9iter_moveE,(_ZN34_INTERNAL_dd4bc88e_4_k_cu_135aeebe6thrust24THRUST_300001_SM_1000_NS6system6detail10sequential3seqE - _ZN34_INTERNAL_dd4bc88e_4_k_cu_135aeebe4cuda3std6ranges3__45__cpo9iter_moveE)
_ZN34_INTERNAL_dd4bc88e_4_k_cu_135aeebe4cuda3std6ranges3__45__cpo9iter_moveE:
	.zero		1
	.type		_ZN34_INTERNAL_dd4bc88e_4_k_cu_135aeebe6thrust24THRUST_300001_SM_1000_NS6system6detail10sequential3seqE,@object
	.size		_ZN34_INTERNAL_dd4bc88e_4_k_cu_135aeebe6thrust24THRUST_300001_SM_1000_NS6system6detail10sequential3seqE,(.L_31 - _ZN34_INTERNAL_dd4bc88e_4_k_cu_135aeebe6thrust24THRUST_300001_SM_1000_NS6system6detail10sequential3seqE)
_ZN34_INTERNAL_dd4bc88e_4_k_cu_135aeebe6thrust24THRUST_300001_SM_1000_NS6system6detail10sequential3seqE:
	.zero		1
.L_31:


//--------------------- .nv.constant0._ZN3cub18CUB_300001_SM_10006detail11EmptyKernelIvEEvv --------------------------
	.section	.nv.constant0._ZN3cub18CUB_300001_SM_10006detail11EmptyKernelIvEEvv,"a",@progbits
	.sectionflags	@""
	.align	4
.nv.constant0._ZN3cub18CUB_300001_SM_10006detail11EmptyKernelIvEEvv:
	.zero		896


//--------------------- .nv.constant0._Z10fivePoint1N6thrust24THRUST_300001_SM_1000_NS10device_ptrIKfEENS1_IfEEii --------------------------
	.section	.nv.constant0._Z10fivePoint1N6thrust24THRUST_300001_SM_1000_NS10device_ptrIKfEENS1_IfEEii,"a",@progbits
	.sectionflags	@""
	.align	4
.nv.constant0._Z10fivePoint1N6thrust24THRUST_300001_SM_1000_NS10device_ptrIKfEENS1_IfEEii:
	.zero		920


//--------------------- SYMBOLS --------------------------

	.type		.nv.reservedSmem.offset0,@object
	.size		.nv.reservedSmem.offset0,0x4
